	.headerflags	@"EF_CUDA_TEXMODE_UNIFIED EF_CUDA_64BIT_ADDRESS EF_CUDA_SM86 EF_CUDA_VIRTUAL_SM(EF_CUDA_SM86)"
	.elftype	@"ET_EXEC"


//--------------------- .nv.info                  --------------------------
	.section	.nv.info,"",@"SHT_CUDA_INFO"
	.align	4


	//----- nvinfo : EIATTR_REGCOUNT
	.align		4
        /*0000*/ 	.byte	0x04, 0x2f
        /*0002*/ 	.short	(.L_1 - .L_0)
	.align		4
.L_0:
        /*0004*/ 	.word	index@(triton_poi_fused__scaled_dot_product_flash_attention__to_copy_add_cat_mul_9)
        /*0008*/ 	.word	0x00000028


	//----- nvinfo : EIATTR_MIN_STACK_SIZE
	.align		4
.L_1:
        /*000c*/ 	.byte	0x04, 0x12
        /*000e*/ 	.short	(.L_3 - .L_2)
	.align		4
.L_2:
        /*0010*/ 	.word	index@(triton_poi_fused__scaled_dot_product_flash_attention__to_copy_add_cat_mul_9)
        /*0014*/ 	.word	0x00000000


	//----- nvinfo : EIATTR_FRAME_SIZE
	.align		4
.L_3:
        /*0018*/ 	.byte	0x04, 0x11
        /*001a*/ 	.short	(.L_5 - .L_4)
	.align		4
.L_4:
        /*001c*/ 	.word	index@(triton_poi_fused__scaled_dot_product_flash_attention__to_copy_add_cat_mul_9)
        /*0020*/ 	.word	0x00000000


	//----- nvinfo : EIATTR_MIN_STACK_SIZE
	.align		4
.L_5:
        /*0024*/ 	.byte	0x04, 0x12
        /*0026*/ 	.short	(.L_7 - .L_6)
	.align		4
.L_6:
        /*0028*/ 	.word	index@(triton_poi_fused__scaled_dot_product_flash_attention__to_copy_add_cat_mul_9)
        /*002c*/ 	.word	0x00000000
.L_7:


//--------------------- .nv.info.triton_poi_fused__scaled_dot_product_flash_attention__to_copy_add_cat_mul_9 --------------------------
	.section	.nv.info.triton_poi_fused__scaled_dot_product_flash_attention__to_copy_add_cat_mul_9,"",@"SHT_CUDA_INFO"
	.sectionflags	@""
	.align	4


	//----- nvinfo : EIATTR_CUDA_API_VERSION
	.align		4
        /*0000*/ 	.byte	0x04, 0x37
        /*0002*/ 	.short	(.L_9 - .L_8)
.L_8:
        /*0004*/ 	.word	0x0000007c


	//----- nvinfo : EIATTR_SW2861232_WAR
	.align		4
.L_9:
        /*0008*/ 	.byte	0x01, 0x35
	.zero		2


	//----- nvinfo : EIATTR_PARAM_CBANK
	.align		4
        /*000c*/ 	.byte	0x04, 0x0a
        /*000e*/ 	.short	(.L_11 - .L_10)
	.align		4
.L_10:
        /*0010*/ 	.word	index@(.nv.constant0.triton_poi_fused__scaled_dot_product_flash_attention__to_copy_add_cat_mul_9)
        /*0014*/ 	.short	0x0160
        /*0016*/ 	.short	0x0040


	//----- nvinfo : EIATTR_CBANK_PARAM_SIZE
	.align		4
.L_11:
        /*0018*/ 	.byte	0x03, 0x19
        /*001a*/ 	.short	0x0040


	//----- nvinfo : EIATTR_KPARAM_INFO
	.align		4
        /*001c*/ 	.byte	0x04, 0x17
        /*001e*/ 	.short	(.L_13 - .L_12)
.L_12:
        /*0020*/ 	.word	0x00000000
        /*0024*/ 	.short	0x0007
        /*0026*/ 	.short	0x0038
        /*0028*/ 	.byte	0x00, 0xf4, 0x21, 0x00


	//----- nvinfo : EIATTR_KPARAM_INFO
	.align		4
.L_13:
        /*002c*/ 	.byte	0x04, 0x17
        /*002e*/ 	.short	(.L_15 - .L_14)
.L_14:
        /*0030*/ 	.word	0x00000000
        /*0034*/ 	.short	0x0006
        /*0036*/ 	.short	0x0030
        /*0038*/ 	.byte	0x00, 0xf0, 0x11, 0x00


	//----- nvinfo : EIATTR_KPARAM_INFO
	.align		4
.L_15:
        /*003c*/ 	.byte	0x04, 0x17
        /*003e*/ 	.short	(.L_17 - .L_16)
.L_16:
        /*0040*/ 	.word	0x00000000
        /*0044*/ 	.short	0x0005
        /*0046*/ 	.short	0x0028
        /*0048*/ 	.byte	0x00, 0xf4, 0x21, 0x00


	//----- nvinfo : EIATTR_KPARAM_INFO
	.align		4
.L_17:
        /*004c*/ 	.byte	0x04, 0x17
        /*004e*/ 	.short	(.L_19 - .L_18)
.L_18:
        /*0050*/ 	.word	0x00000000
        /*0054*/ 	.short	0x0004
        /*0056*/ 	.short	0x0020
        /*0058*/ 	.byte	0x00, 0xf4, 0x21, 0x00


	//----- nvinfo : EIATTR_KPARAM_INFO
	.align		4
.L_19:
        /*005c*/ 	.byte	0x04, 0x17
        /*005e*/ 	.short	(.L_21 - .L_20)
.L_20:
        /*0060*/ 	.word	0x00000000
        /*0064*/ 	.short	0x0003
        /*0066*/ 	.short	0x0018
        /*0068*/ 	.byte	0x00, 0xf4, 0x21, 0x00


	//----- nvinfo : EIATTR_KPARAM_INFO
	.align		4
.L_21:
        /*006c*/ 	.byte	0x04, 0x17
        /*006e*/ 	.short	(.L_23 - .L_22)
.L_22:
        /*0070*/ 	.word	0x00000000
        /*0074*/ 	.short	0x0002
        /*0076*/ 	.short	0x0010
        /*0078*/ 	.byte	0x00, 0xf4, 0x21, 0x00


	//----- nvinfo : EIATTR_KPARAM_INFO
	.align		4
.L_23:
        /*007c*/ 	.byte	0x04, 0x17
        /*007e*/ 	.short	(.L_25 - .L_24)
.L_24:
        /*0080*/ 	.word	0x00000000
        /*0084*/ 	.short	0x0001
        /*0086*/ 	.short	0x0008
        /*0088*/ 	.byte	0x00, 0xf4, 0x21, 0x00


	//----- nvinfo : EIATTR_KPARAM_INFO
	.align		4
.L_25:
        /*008c*/ 	.byte	0x04, 0x17
        /*008e*/ 	.short	(.L_27 - .L_26)
.L_26:
        /*0090*/ 	.word	0x00000000
        /*0094*/ 	.short	0x0000
        /*0096*/ 	.short	0x0000
        /*0098*/ 	.byte	0x00, 0xf4, 0x21, 0x00


	//----- nvinfo : EIATTR_MAXREG_COUNT
	.align		4
.L_27:
        /*009c*/ 	.byte	0x03, 0x1b
        /*009e*/ 	.short	0x00ff


	//----- nvinfo : EIATTR_EXIT_INSTR_OFFSETS
	.align		4
        /*00a0*/ 	.byte	0x04, 0x1c
        /*00a2*/ 	.short	(.L_29 - .L_28)


	//   ....[0]....
.L_28:
        /*00a4*/ 	.word	0x00001330


	//----- nvinfo : EIATTR_REQNTID
	.align		4
.L_29:
        /*00a8*/ 	.byte	0x04, 0x10
        /*00aa*/ 	.short	(.L_31 - .L_30)
.L_30:
        /*00ac*/ 	.word	0x00000080
        /*00b0*/ 	.word	0x00000001
        /*00b4*/ 	.word	0x00000001
.L_31:


//--------------------- .nv.callgraph             --------------------------
	.section	.nv.callgraph,"",@"SHT_CUDA_CALLGRAPH"
	.align	4
	.sectionentsize	8
	.align		4
        /*0000*/ 	.word	0x00000000
	.align		4
        /*0004*/ 	.word	0xffffffff
	.align		4
        /*0008*/ 	.word	0x00000000
	.align		4
        /*000c*/ 	.word	0xfffffffe
	.align		4
        /*0010*/ 	.word	0x00000000
	.align		4
        /*0014*/ 	.word	0xfffffffd
	.align		4
        /*0018*/ 	.word	0x00000000
	.align		4
        /*001c*/ 	.word	0xfffffffc


//--------------------- .nv.rel.action            --------------------------
	.section	.nv.rel.action,"",@"SHT_CUDA_RELOCINFO"
	.align	8
	.sectionentsize	8
        /*0000*/ 	.byte	0x73, 0x00, 0x00, 0x00, 0x00, 0x00, 0x00, 0x00, 0x00, 0x00, 0x00, 0x11, 0x25, 0x00, 0x05, 0x36


//--------------------- .nv.constant0.triton_poi_fused__scaled_dot_product_flash_attention__to_copy_add_cat_mul_9 --------------------------
	.section	.nv.constant0.triton_poi_fused__scaled_dot_product_flash_attention__to_copy_add_cat_mul_9,"a",@progbits
	.sectionflags	@""
	.align	4
.nv.constant0.triton_poi_fused__scaled_dot_product_flash_attention__to_copy_add_cat_mul_9:
	.zero		416


//--------------------- .text.triton_poi_fused__scaled_dot_product_flash_attention__to_copy_add_cat_mul_9 --------------------------
	.section	.text.triton_poi_fused__scaled_dot_product_flash_attention__to_copy_add_cat_mul_9,"ax",@progbits
	.sectioninfo	@"SHI_REGISTERS=40"
	.align	128
        .global         triton_poi_fused__scaled_dot_product_flash_attention__to_copy_add_cat_mul_9
        .type           triton_poi_fused__scaled_dot_product_flash_attention__to_copy_add_cat_mul_9,@function
        .size           triton_poi_fused__scaled_dot_product_flash_attention__to_copy_add_cat_mul_9,(.L_x_1 - triton_poi_fused__scaled_dot_product_flash_attention__to_copy_add_cat_mul_9)
        .other          triton_poi_fused__scaled_dot_product_flash_attention__to_copy_add_cat_mul_9,@"STO_CUDA_ENTRY STV_DEFAULT"
triton_poi_fused__scaled_dot_product_flash_attention__to_copy_add_cat_mul_9:
.text.triton_poi_fused__scaled_dot_product_flash_attention__to_copy_add_cat_mul_9:
[----:B------:R-:W-:Y:S02]  /*0000*/  IMAD.MOV.U32 R1, RZ, RZ, c[0x0][0x28] ;  /* 0x00000a00ff017624 */ /* 0x000fe400078e00ff */
[----:B------:R-:W0:Y:S01]  /*0010*/  S2R R2, SR_TID.X ;  /* 0x0000000000027919 */ /* 0x000e220000002100 */
[----:B------:R-:W-:Y:S01]  /*0020*/  IMAD.MOV.U32 R24, RZ, RZ, 0x2 ;  /* 0x00000002ff187424 */ /* 0x000fe200078e00ff */
[----:B------:R-:W-:Y:S01]  /*0030*/  PRMT R20, RZ, 0x7610, R20 ;  /* 0x00007610ff147816 */ /* 0x000fe20000000014 */
[----:B------:R-:W-:Y:S01]  /*0040*/  ULDC.64 UR4, c[0x0][0x118] ;  /* 0x0000460000047ab9 */ /* 0x000fe20000000a00 */
[----:B------:R-:W1:Y:S01]  /*0050*/  S2R R8, SR_CTAID.X ;  /* 0x0000000000087919 */ /* 0x000e620000002500 */
[----:B------:R-:W-:Y:S01]  /*0060*/  PRMT R28, RZ, 0x7610, R28 ;  /* 0x00007610ff1c7816 */ /* 0x000fe2000000001c */
[----:B0-----:R-:W-:Y:S01]  /*0070*/  IMAD.SHL.U32 R2, R2, 0x8, RZ ;  /* 0x0000000802027824 */ /* 0x001fe200078e00ff */
[----:B-1----:R-:W-:-:S04]  /*0080*/  SHF.R.S32.HI R4, RZ, 0x15, R8 ;  /* 0x00000015ff047819 */ /* 0x002fc80000011408 */
[----:B------:R-:W-:Y:S02]  /*0090*/  LOP3.LUT R3, R2, 0x3f8, RZ, 0xc0, !PT ;  /* 0x000003f802037812 */ /* 0x000fe400078ec0ff */
[----:B------:R-:W-:Y:S02]  /*00a0*/  SGXT R4, R4, 0x1 ;  /* 0x000000010404781a */ /* 0x000fe40000000200 */
[----:B------:R-:W-:Y:S02]  /*00b0*/  LEA R3, R8, R3, 0xa ;  /* 0x0000000308037211 */ /* 0x000fe400078e50ff */
[----:B------:R-:W-:Y:S02]  /*00c0*/  SHF.R.U32.HI R8, RZ, 0x15, R8 ;  /* 0x00000015ff087819 */ /* 0x000fe40000011608 */
[----:B------:R-:W-:Y:S02]  /*00d0*/  IADD3 R6, R3, 0x1, RZ ;  /* 0x0000000103067810 */ /* 0x000fe40007ffe0ff */
[----:B------:R-:W-:-:S02]  /*00e0*/  LEA.HI R31, R4, R3, RZ, 0x7 ;  /* 0x00000003041f7211 */ /* 0x000fc400078f38ff */
[----:B------:R-:W-:Y:S02]  /*00f0*/  LEA.HI R0, R4, R6, RZ, 0x7 ;  /* 0x0000000604007211 */ /* 0x000fe400078f38ff */
[----:B------:R-:W-:Y:S02]  /*0100*/  LOP3.LUT R31, R31, 0xffffff80, RZ, 0xc0, !PT ;  /* 0xffffff801f1f7812 */ /* 0x000fe400078ec0ff */
[----:B------:R-:W-:Y:S02]  /*0110*/  LOP3.LUT R5, R0, 0xff80, RZ, 0xc0, !PT ;  /* 0x0000ff8000057812 */ /* 0x000fe400078ec0ff */
[----:B------:R-:W-:-:S03]  /*0120*/  IADD3 R0, R3, 0x3, RZ ;  /* 0x0000000303007810 */ /* 0x000fc60007ffe0ff */
[----:B------:R-:W-:Y:S01]  /*0130*/  IMAD.IADD R7, R6, 0x1, -R5 ;  /* 0x0000000106077824 */ /* 0x000fe200078e0a05 */
[----:B------:R-:W-:Y:S02]  /*0140*/  SGXT.U32 R5, R8, 0x1 ;  /* 0x000000010805781a */ /* 0x000fe40000000000 */
[----:B------:R-:W-:Y:S02]  /*0150*/  LEA.HI R8, R4, R0, RZ, 0x7 ;  /* 0x0000000004087211 */ /* 0x000fe400078f38ff */
[----:B------:R-:W-:Y:S01]  /*0160*/  LOP3.LUT R12, R7, 0x80, RZ, 0xc0, !PT ;  /* 0x00000080070c7812 */ /* 0x000fe200078ec0ff */
[----:B------:R-:W-:Y:S01]  /*0170*/  IMAD.IADD R10, R6, 0x1, R5 ;  /* 0x00000001060a7824 */ /* 0x000fe200078e0205 */
[----:B------:R-:W-:Y:S02]  /*0180*/  LOP3.LUT R9, R8, 0xff80, RZ, 0xc0, !PT ;  /* 0x0000ff8008097812 */ /* 0x000fe400078ec0ff */
[----:B------:R-:W-:Y:S02]  /*0190*/  LEA.HI R12, R12, R7, RZ, 0x19 ;  /* 0x000000070c0c7211 */ /* 0x000fe400078fc8ff */
[----:B------:R-:W-:-:S02]  /*01a0*/  IADD3 R9, R0, -R9, RZ ;  /* 0x8000000900097210 */ /* 0x000fc40007ffe0ff */
[----:B------:R-:W-:Y:S02]  /*01b0*/  LOP3.LUT R7, R10, 0xfffffffa, RZ, 0xc0, !PT ;  /* 0xfffffffa0a077812 */ /* 0x000fe400078ec0ff */
[----:B------:R-:W-:Y:S02]  /*01c0*/  LOP3.LUT R8, R9, 0x80, RZ, 0xc0, !PT ;  /* 0x0000008009087812 */ /* 0x000fe400078ec0ff */
[----:B------:R-:W-:Y:S01]  /*01d0*/  PRMT R10, R12, 0x8880, RZ ;  /* 0x000088800c0a7816 */ /* 0x000fe200000000ff */
[----:B------:R-:W-:Y:S01]  /*01e0*/  IMAD.IADD R7, R6, 0x1, -R7 ;  /* 0x0000000106077824 */ /* 0x000fe200078e0a07 */
[----:B------:R-:W-:Y:S01]  /*01f0*/  LEA.HI R9, R8, R9, RZ, 0x19 ;  /* 0x0000000908097211 */ /* 0x000fe200078fc8ff */
[----:B------:R-:W-:Y:S01]  /*0200*/  IMAD.IADD R6, R0, 0x1, R5 ;  /* 0x0000000100067824 */ /* 0x000fe200078e0205 */
[----:B------:R-:W-:Y:S02]  /*0210*/  SHF.R.S32.HI R8, RZ, 0x1, R10 ;  /* 0x00000001ff087819 */ /* 0x000fe4000001140a */
[----:B------:R-:W-:-:S02]  /*0220*/  PRMT R9, R9, 0x8880, RZ ;  /* 0x0000888009097816 */ /* 0x000fc400000000ff */
[----:B------:R-:W-:Y:S02]  /*0230*/  LOP3.LUT R11, R6, 0xfffffffe, RZ, 0xc0, !PT ;  /* 0xfffffffe060b7812 */ /* 0x000fe400078ec0ff */
[----:B------:R-:W-:Y:S01]  /*0240*/  PRMT R15, R8, 0x9910, RZ ;  /* 0x00009910080f7816 */ /* 0x000fe200000000ff */
[----:B------:R-:W-:Y:S01]  /*0250*/  IMAD.MOV.U32 R8, RZ, RZ, R9 ;  /* 0x000000ffff087224 */ /* 0x000fe200078e0009 */
[----:B------:R-:W-:Y:S02]  /*0260*/  IADD3 R6, R0, -R11, RZ ;  /* 0x8000000b00067210 */ /* 0x000fe40007ffe0ff */
[----:B------:R-:W-:Y:S02]  /*0270*/  LOP3.LUT R0, R31, 0x1, RZ, 0xfc, !PT ;  /* 0x000000011f007812 */ /* 0x000fe400078efcff */
[C---:B------:R-:W-:Y:S02]  /*0280*/  ISETP.GE.AND P1, PT, R7.reuse, 0x1, PT ;  /* 0x000000010700780c */ /* 0x040fe40003f26270 */
[----:B------:R-:W-:-:S02]  /*0290*/  ISETP.GT.AND P2, PT, R7, RZ, PT ;  /* 0x000000ff0700720c */ /* 0x000fc40003f44270 */
[----:B------:R-:W-:Y:S02]  /*02a0*/  SHF.R.S32.HI R7, RZ, 0x1, R8 ;  /* 0x00000001ff077819 */ /* 0x000fe40000011408 */
[----:B------:R-:W-:Y:S02]  /*02b0*/  LEA R11, R15, R0, 0x1 ;  /* 0x000000000f0b7211 */ /* 0x000fe400078e08ff */
[----:B------:R-:W-:Y:S02]  /*02c0*/  PRMT R33, R7, 0x9910, RZ ;  /* 0x0000991007217816 */ /* 0x000fe400000000ff */
[C---:B------:R-:W-:Y:S01]  /*02d0*/  ISETP.GE.AND P0, PT, R6.reuse, 0x1, PT ;  /* 0x000000010600780c */ /* 0x040fe20003f06270 */
[----:B------:R-:W-:Y:S01]  /*02e0*/  IMAD.WIDE R8, R11, R24, c[0x0][0x160] ;  /* 0x000058000b087625 */ /* 0x000fe200078e0218 */
[----:B------:R-:W-:-:S03]  /*02f0*/  ISETP.GT.AND P3, PT, R6, RZ, PT ;  /* 0x000000ff0600720c */ /* 0x000fc60003f64270 */
[-C--:B------:R-:W-:Y:S01]  /*0300*/  IMAD.WIDE R10, R11, R24.reuse, c[0x0][0x178] ;  /* 0x00005e000b0a7625 */ /* 0x080fe200078e0218 */
[----:B------:R-:W-:Y:S01]  /*0310*/  PRMT R30, RZ, 0x7610, R30 ;  /* 0x00007610ff1e7816 */ /* 0x000fe2000000001e */
[----:B------:R0:W2:Y:S02]  /*0320*/  @!P1 LDG.E.EL.U16 R28, [R8.64] ;  /* 0x00000004081c9981 */ /* 0x0000a4000c2e1500 */
[----:B------:R-:W-:Y:S02]  /*0330*/  IMAD R17, R33, 0x2, R0 ;  /* 0x0000000221117824 */ /* 0x000fe400078e0200 */
[----:B------:R-:W-:Y:S01]  /*0340*/  IMAD R15, R15, 0x2, R31 ;  /* 0x000000020f0f7824 */ /* 0x000fe200078e021f */
[----:B------:R1:W3:Y:S01]  /*0350*/  @!P1 LDG.E.EL.U16 R20, [R10.64] ;  /* 0x000000040a149981 */ /* 0x0002e2000c2e1500 */
[-C--:B------:R-:W-:Y:S01]  /*0360*/  IMAD.WIDE R6, R17, R24.reuse, c[0x0][0x160] ;  /* 0x0000580011067625 */ /* 0x080fe200078e0218 */
[----:B------:R-:W-:Y:S02]  /*0370*/  PRMT R22, RZ, 0x7610, R22 ;  /* 0x00007610ff167816 */ /* 0x000fe40000000016 */
[----:B------:R-:W-:Y:S01]  /*0380*/  LEA R33, R33, R31, 0x1 ;  /* 0x0000001f21217211 */ /* 0x000fe200078e08ff */
[-C--:B------:R-:W-:Y:S01]  /*0390*/  IMAD.WIDE R12, R15, R24.reuse, c[0x0][0x160] ;  /* 0x000058000f0c7625 */ /* 0x080fe200078e0218 */
[----:B------:R-:W-:Y:S01]  /*03a0*/  PRMT R29, RZ, 0x7610, R29 ;  /* 0x00007610ff1d7816 */ /* 0x000fe2000000001d */
[----:B------:R4:W5:Y:S01]  /*03b0*/  @!P0 LDG.E.EL.U16 R30, [R6.64] ;  /* 0x00000004061e8981 */ /* 0x000962000c2e1500 */
[----:B------:R-:W-:Y:S01]  /*03c0*/  PRMT R19, RZ, 0x7610, R19 ;  /* 0x00007610ff137816 */ /* 0x000fe20000000013 */
[-C--:B------:R-:W-:Y:S01]  /*03d0*/  IMAD.WIDE R16, R17, R24.reuse, c[0x0][0x178] ;  /* 0x00005e0011107625 */ /* 0x080fe200078e0218 */
[----:B0-----:R-:W-:Y:S01]  /*03e0*/  PRMT R8, RZ, 0x7610, R8 ;  /* 0x00007610ff087816 */ /* 0x001fe20000000008 */
[----:B------:R0:W5:Y:S02]  /*03f0*/  @P2 LDG.E.EL.U16 R22, [R12.64] ;  /* 0x000000040c162981 */ /* 0x000164000c2e1500 */
[----:B------:R-:W-:-:S02]  /*0400*/  IMAD.WIDE R26, R33, R24, c[0x0][0x160] ;  /* 0x00005800211a7625 */ /* 0x000fc400078e0218 */
[----:B------:R0:W5:Y:S01]  /*0410*/  @!P0 LDG.E.EL.U16 R29, [R16.64] ;  /* 0x00000004101d8981 */ /* 0x000162000c2e1500 */
[----:B-1----:R-:W-:Y:S01]  /*0420*/  PRMT R11, RZ, 0x7610, R11 ;  /* 0x00007610ff0b7816 */ /* 0x002fe2000000000b */
[-C--:B------:R-:W-:Y:S02]  /*0430*/  IMAD.WIDE R14, R15, R24.reuse, c[0x0][0x178] ;  /* 0x00005e000f0e7625 */ /* 0x080fe400078e0218 */
[----:B------:R1:W5:Y:S02]  /*0440*/  @P3 LDG.E.EL.U16 R8, [R26.64] ;  /* 0x000000041a083981 */ /* 0x000364000c2e1500 */
[----:B------:R-:W-:Y:S02]  /*0450*/  IMAD.WIDE R32, R33, R24, c[0x0][0x178] ;  /* 0x00005e0021207625 */ /* 0x000fe400078e0218 */
[----:B------:R0:W5:Y:S04]  /*0460*/  @P2 LDG.E.EL.U16 R19, [R14.64] ;  /* 0x000000040e132981 */ /* 0x000168000c2e1500 */
[----:B------:R1:W5:Y:S01]  /*0470*/  @P3 LDG.E.EL.U16 R11, [R32.64] ;  /* 0x00000004200b3981 */ /* 0x000362000c2e1500 */
[----:B------:R-:W-:-:S02]  /*0480*/  IADD3 R23, R3, 0x5, RZ ;  /* 0x0000000503177810 */ /* 0x000fc40007ffe0ff */
[----:B----4-:R-:W-:-:S03]  /*0490*/  IADD3 R7, R3, 0x2, RZ ;  /* 0x0000000203077810 */ /* 0x010fc60007ffe0ff */
[----:B0-----:R-:W-:Y:S01]  /*04a0*/  IMAD.IADD R12, R23, 0x1, R5 ;  /* 0x00000001170c7824 */ /* 0x001fe200078e0205 */
[----:B------:R-:W-:-:S04]  /*04b0*/  IADD3 R21, R3, 0x4, RZ ;  /* 0x0000000403157810 */ /* 0x000fc80007ffe0ff */
[----:B------:R-:W-:Y:S02]  /*04c0*/  LOP3.LUT R14, R12, 0xfffffffe, RZ, 0xc0, !PT ;  /* 0xfffffffe0c0e7812 */ /* 0x000fe400078ec0ff */
[----:B------:R-:W-:Y:S01]  /*04d0*/  LEA.HI R12, R4, R7, RZ, 0x7 ;  /* 0x00000007040c7211 */ /* 0x000fe200078f38ff */
[----:B------:R-:W-:Y:S01]  /*04e0*/  IMAD.HI R10, R21, 0x7f807f81, RZ ;  /* 0x7f807f81150a7827 */ /* 0x000fe200078e02ff */
[C---:B------:R-:W-:Y:S02]  /*04f0*/  IADD3 R16, R3.reuse, 0x7, RZ ;  /* 0x0000000703107810 */ /* 0x040fe40007ffe0ff */
[----:B------:R-:W-:Y:S01]  /*0500*/  LOP3.LUT R12, R12, 0x80, RZ, 0xc0, !PT ;  /* 0x000000800c0c7812 */ /* 0x000fe200078ec0ff */
[----:B------:R-:W-:Y:S01]  /*0510*/  IMAD.HI R18, R3, 0x7f807f81, RZ ;  /* 0x7f807f8103127827 */ /* 0x000fe200078e02ff */
[C---:B------:R-:W-:Y:S02]  /*0520*/  LEA.HI R6, R4.reuse, R23, RZ, 0x7 ;  /* 0x0000001704067211 */ /* 0x040fe400078f38ff */
[----:B------:R-:W-:Y:S01]  /*0530*/  SHF.R.U32.HI R15, RZ, 0x1f, R10 ;  /* 0x0000001fff0f7819 */ /* 0x000fe2000001160a */
[----:B------:R-:W-:Y:S01]  /*0540*/  IMAD.IADD R7, R7, 0x1, -R12 ;  /* 0x0000000107077824 */ /* 0x000fe200078e0a0c */
[----:B------:R-:W-:-:S02]  /*0550*/  LEA.HI R12, R4, R16, RZ, 0x7 ;  /* 0x00000010040c7211 */ /* 0x000fc400078f38ff */
[----:B------:R-:W-:Y:S01]  /*0560*/  SHF.R.U32.HI R9, RZ, 0x1f, R18 ;  /* 0x0000001fff097819 */ /* 0x000fe20000011612 */
[----:B------:R-:W-:Y:S01]  /*0570*/  IMAD.IADD R17, R16, 0x1, R5 ;  /* 0x0000000110117824 */ /* 0x000fe200078e0205 */
[----:B------:R-:W-:Y:S02]  /*0580*/  LOP3.LUT R6, R6, 0xff80, RZ, 0xc0, !PT ;  /* 0x0000ff8006067812 */ /* 0x000fe400078ec0ff */
[----:B------:R-:W-:Y:S02]  /*0590*/  IADD3 R13, R3, 0x6, RZ ;  /* 0x00000006030d7810 */ /* 0x000fe40007ffe0ff */
[----:B------:R-:W-:Y:S02]  /*05a0*/  LEA.HI.SX32 R10, R10, R15, 0xe ;  /* 0x0000000f0a0a7211 */ /* 0x000fe400078f72ff */
[----:B------:R-:W-:Y:S02]  /*05b0*/  LEA.HI R5, R4, R21, RZ, 0x7 ;  /* 0x0000001504057211 */ /* 0x000fe400078f38ff */
[----:B------:R-:W-:-:S02]  /*05c0*/  LOP3.LUT R15, R12, 0xff80, RZ, 0xc0, !PT ;  /* 0x0000ff800c0f7812 */ /* 0x000fc400078ec0ff */
[----:B------:R-:W-:Y:S02]  /*05d0*/  LEA.HI.SX32 R18, R18, R9, 0xe ;  /* 0x0000000912127211 */ /* 0x000fe400078f72ff */
[C---:B------:R-:W-:Y:S01]  /*05e0*/  IADD3 R9, R23.reuse, -R14, RZ ;  /* 0x8000000e17097210 */ /* 0x040fe20007ffe0ff */
[----:B------:R-:W-:Y:S01]  /*05f0*/  IMAD.IADD R6, R23, 0x1, -R6 ;  /* 0x0000000117067824 */ /* 0x000fe200078e0a06 */
[----:B------:R-:W-:Y:S01]  /*0600*/  LEA.HI R14, R4, R13, RZ, 0x7 ;  /* 0x0000000d040e7211 */ /* 0x000fe200078f38ff */
[----:B------:R-:W-:Y:S01]  /*0610*/  IMAD.IADD R15, R16, 0x1, -R15 ;  /* 0x00000001100f7824 */ /* 0x000fe200078e0a0f */
[----:B------:R-:W-:Y:S01]  /*0620*/  LOP3.LUT R12, R5, 0x80, RZ, 0xc0, !PT ;  /* 0x00000080050c7812 */ /* 0x000fe200078ec0ff */
[----:B------:R-:W-:Y:S01]  /*0630*/  IMAD.IADD R2, R2, 0x1, -R31 ;  /* 0x0000000102027824 */ /* 0x000fe200078e0a1f */
[----:B------:R-:W-:Y:S02]  /*0640*/  LOP3.LUT R14, R14, 0x80, RZ, 0xc0, !PT ;  /* 0x000000800e0e7812 */ /* 0x000fe400078ec0ff */
[----:B------:R-:W-:Y:S01]  /*0650*/  IADD3 R12, R21, -R12, RZ ;  /* 0x8000000c150c7210 */ /* 0x000fe20007ffe0ff */
[----:B------:R-:W-:Y:S01]  /*0660*/  IMAD R21, R10, -0x80800, R21 ;  /* 0xfff7f8000a157824 */ /* 0x000fe200078e0215 */
[----:B------:R-:W-:-:S02]  /*0670*/  LOP3.LUT R5, R6, 0x80, RZ, 0xc0, !PT ;  /* 0x0000008006057812 */ /* 0x000fc400078ec0ff */
[----:B------:R-:W-:Y:S02]  /*0680*/  LOP3.LUT R10, R15, 0x80, RZ, 0xc0, !PT ;  /* 0x000000800f0a7812 */ /* 0x000fe400078ec0ff */
[----:B------:R-:W-:Y:S02]  /*0690*/  IADD3 R4, R13, -R14, RZ ;  /* 0x8000000e0d047210 */ /* 0x000fe40007ffe0ff */
[C---:B------:R-:W-:Y:S02]  /*06a0*/  ISETP.GE.AND P3, PT, R9.reuse, 0x1, PT ;  /* 0x000000010900780c */ /* 0x040fe40003f66270 */
[----:B------:R-:W-:Y:S02]  /*06b0*/  ISETP.GT.AND P4, PT, R9, RZ, PT ;  /* 0x000000ff0900720c */ /* 0x000fe40003f84270 */
[----:B------:R-:W-:Y:S02]  /*06c0*/  PRMT R9, R2, 0x8880, RZ ;  /* 0x0000888002097816 */ /* 0x000fe400000000ff */
[----:B------:R-:W-:-:S02]  /*06d0*/  LEA.HI R6, R5, R6, RZ, 0x19 ;  /* 0x0000000605067211 */ /* 0x000fc400078fc8ff */
[----:B------:R-:W-:Y:S02]  /*06e0*/  PRMT R12, R12, 0x8880, RZ ;  /* 0x000088800c0c7816 */ /* 0x000fe400000000ff */
[----:B------:R-:W-:Y:S02]  /*06f0*/  LEA.HI R5, R10, R15, RZ, 0x19 ;  /* 0x0000000f0a057211 */ /* 0x000fe400078fc8ff */
[----:B------:R-:W-:Y:S02]  /*0700*/  PRMT R10, R4, 0x8880, RZ ;  /* 0x00008880040a7816 */ /* 0x000fe400000000ff */
[----:B------:R-:W-:Y:S02]  /*0710*/  LOP3.LUT R17, R17, 0xfffffffe, RZ, 0xc0, !PT ;  /* 0xfffffffe11117812 */ /* 0x000fe400078ec0ff */
[----:B------:R-:W-:Y:S01]  /*0720*/  SHF.R.S32.HI R4, RZ, 0x1, R9 ;  /* 0x00000001ff047819 */ /* 0x000fe20000011409 */
[----:B------:R-:W-:Y:S01]  /*0730*/  IMAD.MOV.U32 R9, RZ, RZ, R12 ;  /* 0x000000ffff097224 */ /* 0x000fe200078e000c */
[----:B------:R-:W-:Y:S01]  /*0740*/  PRMT R7, R7, 0x8880, RZ ;  /* 0x0000888007077816 */ /* 0x000fe200000000ff */
[----:B------:R-:W-:Y:S01]  /*0750*/  IMAD.IADD R17, R16, 0x1, -R17 ;  /* 0x0000000110117824 */ /* 0x000fe200078e0a11 */
[----:B------:R-:W-:-:S02]  /*0760*/  PRMT R13, R4, 0x9910, RZ ;  /* 0x00009910040d7816 */ /* 0x000fc400000000ff */
[----:B------:R-:W-:Y:S02]  /*0770*/  PRMT R12, R6, 0x8880, RZ ;  /* 0x00008880060c7816 */ /* 0x000fe400000000ff */
[----:B------:R-:W-:Y:S02]  /*0780*/  SHF.R.S32.HI R4, RZ, 0x1, R7 ;  /* 0x00000001ff047819 */ /* 0x000fe40000011407 */
[----:B------:R-:W-:Y:S02]  /*0790*/  SHF.R.S32.HI R7, RZ, 0x1, R10 ;  /* 0x00000001ff077819 */ /* 0x000fe4000001140a */
[----:B------:R-:W-:Y:S02]  /*07a0*/  SHF.R.S32.HI R6, RZ, 0x1, R9 ;  /* 0x00000001ff067819 */ /* 0x000fe40000011409 */
[----:B------:R-:W-:Y:S01]  /*07b0*/  PRMT R10, R5, 0x8880, RZ ;  /* 0x00008880050a7816 */ /* 0x000fe200000000ff */
[----:B------:R-:W-:Y:S01]  /*07c0*/  IMAD.MOV.U32 R5, RZ, RZ, R12 ;  /* 0x000000ffff057224 */ /* 0x000fe200078e000c */
[----:B------:R-:W-:-:S02]  /*07d0*/  ISETP.GE.AND P2, PT, R17, 0x1, PT ;  /* 0x000000011100780c */ /* 0x000fc40003f46270 */
[----:B------:R-:W-:Y:S02]  /*07e0*/  ISETP.GT.AND P5, PT, R17, RZ, PT ;  /* 0x000000ff1100720c */ /* 0x000fe40003fa4270 */
[----:B------:R-:W-:Y:S01]  /*07f0*/  PRMT R17, R6, 0x9910, RZ ;  /* 0x0000991006117816 */ /* 0x000fe200000000ff */
[----:B------:R-:W-:Y:S01]  /*0800*/  IMAD.MOV.U32 R6, RZ, RZ, R10 ;  /* 0x000000ffff067224 */ /* 0x000fe200078e000a */
[----:B------:R-:W-:Y:S02]  /*0810*/  PRMT R12, R4, 0x9910, RZ ;  /* 0x00009910040c7816 */ /* 0x000fe400000000ff */
[----:B------:R-:W-:Y:S02]  /*0820*/  SHF.R.S32.HI R4, RZ, 0x1, R5 ;  /* 0x00000001ff047819 */ /* 0x000fe40000011405 */
[----:B------:R-:W-:Y:S02]  /*0830*/  SHF.R.S32.HI R5, RZ, 0x1, R6 ;  /* 0x00000001ff057819 */ /* 0x000fe40000011406 */
[----:B------:R-:W-:-:S02]  /*0840*/  MOV R9, R13 ;  /* 0x0000000d00097202 */ /* 0x000fc40000000f00 */
[----:B------:R-:W-:Y:S02]  /*0850*/  PRMT R4, R4, 0x9910, RZ ;  /* 0x0000991004047816 */ /* 0x000fe400000000ff */
[----:B------:R-:W-:Y:S01]  /*0860*/  PRMT R13, R7, 0x9910, RZ ;  /* 0x00009910070d7816 */ /* 0x000fe200000000ff */
[----:B------:R-:W-:Y:S01]  /*0870*/  IMAD.MOV.U32 R7, RZ, RZ, R12 ;  /* 0x000000ffff077224 */ /* 0x000fe200078e000c */
[----:B------:R-:W-:Y:S02]  /*0880*/  PRMT R23, R5, 0x9910, RZ ;  /* 0x0000991005177816 */ /* 0x000fe400000000ff */
[C---:B------:R-:W-:Y:S01]  /*0890*/  LEA R5, R4.reuse, R31, 0x1 ;  /* 0x0000001f04057211 */ /* 0x040fe200078e08ff */
[--C-:B------:R-:W-:Y:S01]  /*08a0*/  IMAD R10, R7, 0x2, R0.reuse ;  /* 0x00000002070a7824 */ /* 0x100fe200078e0200 */
[----:B------:R-:W-:Y:S01]  /*08b0*/  LEA R16, R13, R0, 0x1 ;  /* 0x000000000d107211 */ /* 0x000fe200078e08ff */
[----:B------:R-:W-:Y:S01]  /*08c0*/  IMAD R7, R4, 0x2, R0 ;  /* 0x0000000204077824 */ /* 0x000fe200078e0200 */
[----:B------:R-:W-:Y:S01]  /*08d0*/  PRMT R25, RZ, 0x7610, R25 ;  /* 0x00007610ff197816 */ /* 0x000fe20000000019 */
[----:B------:R-:W-:Y:S01]  /*08e0*/  IMAD.WIDE R12, R5, R24, c[0x0][0x160] ;  /* 0x00005800050c7625 */ /* 0x000fe200078e0218 */
[----:B-1----:R-:W-:-:S02]  /*08f0*/  PRMT R27, RZ, 0x7610, R27 ;  /* 0x00007610ff1b7816 */ /* 0x002fc4000000001b */
[----:B------:R-:W-:Y:S01]  /*0900*/  PRMT R2, RZ, 0x7610, R2 ;  /* 0x00007610ff027816 */ /* 0x000fe20000000002 */
[----:B------:R-:W-:Y:S01]  /*0910*/  IMAD.WIDE R4, R5, R24, c[0x0][0x178] ;  /* 0x00005e0005047625 */ /* 0x000fe200078e0218 */
[----:B------:R-:W-:Y:S02]  /*0920*/  PRMT R26, RZ, 0x7610, R26 ;  /* 0x00007610ff1a7816 */ /* 0x000fe4000000001a */
[----:B------:R-:W-:Y:S01]  /*0930*/  LEA R9, R9, R0, 0x1 ;  /* 0x0000000009097211 */ /* 0x000fe200078e08ff */
[-C--:B------:R-:W-:Y:S01]  /*0940*/  IMAD.WIDE R14, R7, R24.reuse, c[0x0][0x160] ;  /* 0x00005800070e7625 */ /* 0x080fe200078e0218 */
[----:B------:R0:W4:Y:S03]  /*0950*/  @P4 LDG.E.EL.U16 R25, [R4.64] ;  /* 0x0000000404194981 */ /* 0x000126000c2e1500 */
[----:B------:R-:W-:Y:S01]  /*0960*/  IMAD R17, R17, 0x2, R0 ;  /* 0x0000000211117824 */ /* 0x000fe200078e0200 */
[----:B------:R-:W-:Y:S01]  /*0970*/  PRMT R32, RZ, 0x7610, R32 ;  /* 0x00007610ff207816 */ /* 0x000fe20000000020 */
[-C--:B------:R-:W-:Y:S01]  /*0980*/  IMAD.WIDE R6, R7, R24.reuse, c[0x0][0x178] ;  /* 0x00005e0007067625 */ /* 0x080fe200078e0218 */
[----:B------:R1:W4:Y:S03]  /*0990*/  @P4 LDG.E.EL.U16 R27, [R12.64] ;  /* 0x000000040c1b4981 */ /* 0x000326000c2e1500 */
[C---:B------:R-:W-:Y:S01]  /*09a0*/  IMAD R31, R23.reuse, 0x2, R31 ;  /* 0x00000002171f7824 */ /* 0x040fe200078e021f */
[----:B------:R-:W-:Y:S01]  /*09b0*/  PRMT R34, RZ, 0x7610, R34 ;  /* 0x00007610ff227816 */ /* 0x000fe20000000022 */
[----:B------:R-:W-:Y:S01]  /*09c0*/  IMAD R0, R23, 0x2, R0 ;  /* 0x0000000217007824 */ /* 0x000fe200078e0200 */
[----:B------:R1:W4:Y:S01]  /*09d0*/  @!P3 LDG.E.EL.U16 R2, [R6.64] ;  /* 0x000000040602b981 */ /* 0x000322000c2e1500 */
[----:B0-----:R-:W-:Y:S01]  /*09e0*/  IMAD.WIDE R4, R31, R24, c[0x0][0x160] ;  /* 0x000058001f047625 */ /* 0x001fe200078e0218 */
[----:B------:R-:W-:-:S02]  /*09f0*/  PRMT R33, RZ, 0x7610, R33 ;  /* 0x00007610ff217816 */ /* 0x000fc40000000021 */
[----:B------:R0:W4:Y:S01]  /*0a00*/  @!P3 LDG.E.EL.U16 R26, [R14.64] ;  /* 0x000000040e1ab981 */ /* 0x000122000c2e1500 */
[----:B-1----:R-:W-:-:S03]  /*0a10*/  IMAD.WIDE R12, R0, R24, c[0x0][0x160] ;  /* 0x00005800000c7625 */ /* 0x002fc600078e0218 */
[----:B------:R1:W4:Y:S01]  /*0a20*/  @P5 LDG.E.EL.U16 R32, [R4.64] ;  /* 0x0000000404205981 */ /* 0x000322000c2e1500 */
[----:B------:R-:W-:-:S03]  /*0a30*/  IMAD.WIDE R6, R0, R24, c[0x0][0x178] ;  /* 0x00005e0000067625 */ /* 0x000fc600078e0218 */
[----:B------:R0:W4:Y:S01]  /*0a40*/  @!P2 LDG.E.EL.U16 R34, [R12.64] ;  /* 0x000000040c22a981 */ /* 0x000122000c2e1500 */
[----:B------:R-:W-:-:S03]  /*0a50*/  IMAD R18, R18, -0x80800, R3 ;  /* 0xfff7f80012127824 */ /* 0x000fc600078e0203 */
[----:B------:R0:W4:Y:S01]  /*0a60*/  @!P2 LDG.E.EL.U16 R33, [R6.64] ;  /* 0x000000040621a981 */ /* 0x000122000c2e1500 */
[----:B-1----:R-:W-:Y:S01]  /*0a70*/  IMAD.WIDE R4, R31, R24, c[0x0][0x178] ;  /* 0x00005e001f047625 */ /* 0x002fe200078e0218 */
[----:B------:R-:W-:-:S03]  /*0a80*/  PRMT R0, RZ, 0x7610, R0 ;  /* 0x00007610ff007816 */ /* 0x000fc60000000000 */
[----:B0-----:R-:W-:-:S03]  /*0a90*/  IMAD.WIDE R14, R9, R24, c[0x0][0x160] ;  /* 0x00005800090e7625 */ /* 0x001fc600078e0218 */
[----:B------:R0:W4:Y:S01]  /*0aa0*/  @P5 LDG.E.EL.U16 R0, [R4.64] ;  /* 0x0000000404005981 */ /* 0x000122000c2e1500 */
[----:B------:R-:W-:-:S03]  /*0ab0*/  IMAD.WIDE R6, R9, R24, c[0x0][0x178] ;  /* 0x00005e0009067625 */ /* 0x000fc600078e0218 */
[----:B------:R1:W4:Y:S01]  /*0ac0*/  LDG.E.EL.U16 R23, [R14.64] ;  /* 0x000000040e177981 */ /* 0x000322000c2e1500 */
[----:B0-----:R-:W-:Y:S01]  /*0ad0*/  IMAD.WIDE R4, R3, R24, c[0x0][0x160] ;  /* 0x0000580003047625 */ /* 0x001fe200078e0218 */
[----:B--2---:R-:W-:-:S03]  /*0ae0*/  SHF.L.U32 R28, R28, 0x10, RZ ;  /* 0x000000101c1c7819 */ /* 0x004fc600000006ff */
[----:B---3--:R-:W-:Y:S02]  /*0af0*/  IMAD.U32 R31, R20, 0x10000, RZ ;  /* 0x00010000141f7824 */ /* 0x008fe400078e00ff */
[----:B------:R-:W-:Y:S01]  /*0b00*/  IMAD.MOV.U32 R20, RZ, RZ, 0x4 ;  /* 0x00000004ff147424 */ /* 0x000fe200078e00ff */
[----:B------:R-:W-:-:S03]  /*0b10*/  FADD R28, RZ, -R28 ;  /* 0x8000001cff1c7221 */ /* 0x000fc60000000000 */
[----:B------:R-:W-:Y:S01]  /*0b20*/  IMAD.WIDE R12, R18, R20, c[0x0][0x170] ;  /* 0x00005c00120c7625 */ /* 0x000fe200078e0214 */
[----:B-----5:R-:W-:-:S03]  /*0b30*/  SHF.L.U32 R30, R30, 0x10, RZ ;  /* 0x000000101e1e7819 */ /* 0x020fc600000006ff */
[----:B------:R-:W-:Y:S02]  /*0b40*/  @P1 IMAD.U32 R28, R22, 0x10000, RZ ;  /* 0x00010000161c1824 */ /* 0x000fe400078e00ff */
[----:B-1----:R-:W2:Y:S01]  /*0b50*/  LDG.E.EL.128 R12, [R12.64] ;  /* 0x000000040c0c7981 */ /* 0x002ea2000c2e1d00 */
[----:B------:R-:W-:Y:S01]  /*0b60*/  IMAD.U32 R22, R29, 0x10000, RZ ;  /* 0x000100001d167824 */ /* 0x000fe200078e00ff */
[----:B------:R-:W-:Y:S01]  /*0b70*/  FADD R29, RZ, -R30 ;  /* 0x8000001eff1d7221 */ /* 0x000fe20000000000 */
[----:B------:R-:W-:Y:S02]  /*0b80*/  @P0 IMAD.U32 R29, R8, 0x10000, RZ ;  /* 0x00010000081d0824 */ /* 0x000fe400078e00ff */
[----:B------:R-:W-:Y:S01]  /*0b90*/  FADD R30, RZ, -R22 ;  /* 0x80000016ff1e7221 */ /* 0x000fe20000000000 */
[----:B------:R-:W-:Y:S01]  /*0ba0*/  IMAD.WIDE R8, R10, R24, c[0x0][0x160] ;  /* 0x000058000a087625 */ /* 0x000fe200078e0218 */
[----:B------:R0:W3:Y:S01]  /*0bb0*/  LDG.E.EL.U16 R22, [R6.64] ;  /* 0x0000000406167981 */ /* 0x0000e2000c2e1500 */
[----:B------:R-:W-:Y:S01]  /*0bc0*/  FADD R31, RZ, -R31 ;  /* 0x8000001fff1f7221 */ /* 0x000fe20000000000 */
[----:B------:R-:W-:-:S02]  /*0bd0*/  @P1 SHF.L.U32 R31, R19, 0x10, RZ ;  /* 0x00000010131f1819 */ /* 0x000fc400000006ff */
[----:B------:R1:W5:Y:S01]  /*0be0*/  LDG.E.EL.U16 R19, [R8.64] ;  /* 0x0000000408137981 */ /* 0x000362000c2e1500 */
[----:B------:R-:W-:Y:S02]  /*0bf0*/  @P0 IMAD.U32 R30, R11, 0x10000, RZ ;  /* 0x000100000b1e0824 */ /* 0x000fe400078e00ff */
[----:B------:R-:W-:Y:S01]  /*0c00*/  IMAD.WIDE R10, R10, R24, c[0x0][0x178] ;  /* 0x00005e000a0a7625 */ /* 0x000fe200078e0218 */
[----:B0-----:R-:W5:Y:S03]  /*0c10*/  LDG.E.128 R4, [R4.64] ;  /* 0x0000000404047981 */ /* 0x001f66000c1e1d00 */
[----:B-1----:R-:W-:Y:S02]  /*0c20*/  IMAD.WIDE R8, R18, R20, c[0x0][0x168] ;  /* 0x00005a0012087625 */ /* 0x002fe400078e0214 */
[----:B------:R0:W5:Y:S04]  /*0c30*/  LDG.E.EL.U16 R18, [R10.64] ;  /* 0x000000040a127981 */ /* 0x000168000c2e1500 */
[----:B0-----:R-:W5:Y:S01]  /*0c40*/  LDG.E.EL.128 R8, [R8.64] ;  /* 0x0000000408087981 */ /* 0x001f62000c2e1d00 */
[----:B----4-:R-:W-:Y:S01]  /*0c50*/  IMAD.U32 R2, R2, 0x10000, RZ ;  /* 0x0001000002027824 */ /* 0x010fe200078e00ff */
[----:B------:R-:W-:-:S05]  /*0c60*/  SHF.L.U32 R26, R26, 0x10, RZ ;  /* 0x000000101a1a7819 */ /* 0x000fca00000006ff */
[----:B------:R-:W-:Y:S01]  /*0c70*/  FADD R26, RZ, -R26 ;  /* 0x8000001aff1a7221 */ /* 0x000fe20000000000 */
[----:B------:R-:W-:Y:S01]  /*0c80*/  @P3 SHF.L.U32 R26, R27, 0x10, RZ ;  /* 0x000000101b1a3819 */ /* 0x000fe200000006ff */
[----:B------:R-:W-:Y:S01]  /*0c90*/  IMAD.U32 R34, R34, 0x10000, RZ ;  /* 0x0001000022227824 */ /* 0x000fe200078e00ff */
[----:B------:R-:W-:Y:S01]  /*0ca0*/  FADD R27, RZ, -R2 ;  /* 0x80000002ff1b7221 */ /* 0x000fe20000000000 */
[----:B------:R-:W-:Y:S02]  /*0cb0*/  IMAD.U32 R33, R33, 0x10000, RZ ;  /* 0x0001000021217824 */ /* 0x000fe400078e00ff */
[----:B------:R-:W-:Y:S01]  /*0cc0*/  FADD R2, RZ, -R34 ;  /* 0x80000022ff027221 */ /* 0x000fe20000000000 */
[----:B------:R-:W-:Y:S01]  /*0cd0*/  @P3 IMAD.U32 R27, R25, 0x10000, RZ ;  /* 0x00010000191b3824 */ /* 0x000fe200078e00ff */
[----:B------:R-:W-:Y:S01]  /*0ce0*/  @P2 SHF.L.U32 R2, R32, 0x10, RZ ;  /* 0x0000001020022819 */ /* 0x000fe200000006ff */
[----:B------:R-:W-:Y:S01]  /*0cf0*/  FADD R25, RZ, -R33 ;  /* 0x80000021ff197221 */ /* 0x000fe20000000000 */
[----:B------:R-:W-:-:S04]  /*0d00*/  IMAD.WIDE R32, R17, R24, c[0x0][0x160] ;  /* 0x0000580011207625 */ /* 0x000fc800078e0218 */
[----:B------:R-:W-:Y:S02]  /*0d10*/  @P2 IMAD.U32 R25, R0, 0x10000, RZ ;  /* 0x0001000000192824 */ /* 0x000fe400078e00ff */
[----:B------:R2:W4:Y:S02]  /*0d20*/  LDG.E.EL.U16 R0, [R32.64] ;  /* 0x0000000420007981 */ /* 0x000524000c2e1500 */
[C---:B--2---:R-:W-:Y:S01]  /*0d30*/  FMUL R33, R13.reuse, R28 ;  /* 0x0000001c0d217220 */ /* 0x044fe20000400000 */
[----:B------:R-:W-:Y:S01]  /*0d40*/  FMUL R28, R13, R31 ;  /* 0x0000001f0d1c7220 */ /* 0x000fe20000400000 */
[----:B------:R-:W-:Y:S01]  /*0d50*/  IMAD.U32 R31, R23, 0x10000, RZ ;  /* 0x00010000171f7824 */ /* 0x000fe200078e00ff */
[C---:B------:R-:W-:Y:S01]  /*0d60*/  FMUL R23, R15.reuse, R29 ;  /* 0x0000001d0f177220 */ /* 0x040fe20000400000 */
[----:B------:R-:W-:Y:S02]  /*0d70*/  FMUL R29, R15, R30 ;  /* 0x0000001e0f1d7220 */ /* 0x000fe40000400000 */
[----:B------:R-:W-:Y:S01]  /*0d80*/  FADD R35, RZ, -R31 ;  /* 0x8000001fff237221 */ /* 0x000fe20000000000 */
[----:B---3--:R-:W-:Y:S01]  /*0d90*/  SHF.L.U32 R22, R22, 0x10, RZ ;  /* 0x0000001016167819 */ /* 0x008fe200000006ff */
[----:B------:R-:W-:-:S02]  /*0da0*/  IMAD.WIDE R30, R16, R24, c[0x0][0x160] ;  /* 0x00005800101e7625 */ /* 0x000fc400078e0218 */
[----:B------:R-:W-:Y:S01]  /*0db0*/  FMUL R35, R12, R35 ;  /* 0x000000230c237220 */ /* 0x000fe20000400000 */
[----:B-----5:R-:W-:Y:S01]  /*0dc0*/  SHF.L.U32 R19, R19, 0x10, RZ ;  /* 0x0000001013137819 */ /* 0x020fe200000006ff */
[----:B------:R-:W-:Y:S01]  /*0dd0*/  FADD R37, RZ, -R22 ;  /* 0x80000016ff257221 */ /* 0x000fe20000000000 */
[C---:B------:R-:W-:Y:S01]  /*0de0*/  PRMT R13, R4.reuse, 0x7632, R13 ;  /* 0x00007632040d7816 */ /* 0x040fe2000000000d */
[----:B------:R-:W-:Y:S02]  /*0df0*/  IMAD.U32 R15, R4, 0x10000, RZ ;  /* 0x00010000040f7824 */ /* 0x000fe400078e00ff */
[----:B------:R-:W-:Y:S01]  /*0e00*/  FMUL R32, R12, R37 ;  /* 0x000000250c207220 */ /* 0x000fe20000400000 */
[----:B------:R0:W2:Y:S01]  /*0e10*/  LDG.E.EL.U16 R4, [R30.64] ;  /* 0x000000041e047981 */ /* 0x0000a2000c2e1500 */
[----:B------:R-:W-:Y:S01]  /*0e20*/  PRMT R12, R5, 0x7632, R12 ;  /* 0x00007632050c7816 */ /* 0x000fe2000000000c */
[----:B------:R-:W-:Y:S02]  /*0e30*/  IMAD.U32 R22, R13, 0x10000, RZ ;  /* 0x000100000d167824 */ /* 0x000fe400078e00ff */
[----:B------:R-:W-:Y:S01]  /*0e40*/  IMAD.U32 R13, R18, 0x10000, RZ ;  /* 0x00010000120d7824 */ /* 0x000fe200078e00ff */
[----:B------:R-:W-:Y:S01]  /*0e50*/  SHF.L.U32 R18, R12, 0x10, RZ ;  /* 0x000000100c127819 */ /* 0x000fe200000006ff */
[----:B0-----:R-:W-:Y:S01]  /*0e60*/  FFMA R31, R8, R15, R35 ;  /* 0x0000000f081f7223 */ /* 0x001fe20000000023 */
[----:B------:R-:W-:Y:S01]  /*0e70*/  FADD R15, RZ, -R19 ;  /* 0x80000013ff0f7221 */ /* 0x000fe20000000000 */
[----:B------:R-:W-:Y:S01]  /*0e80*/  IMAD.WIDE R34, R17, R24, c[0x0][0x178] ;  /* 0x00005e0011227625 */ /* 0x000fe200078e0218 */
[----:B------:R-:W-:Y:S01]  /*0e90*/  FADD R17, RZ, -R13 ;  /* 0x8000000dff117221 */ /* 0x000fe20000000000 */
[----:B------:R-:W-:Y:S01]  /*0ea0*/  FFMA R30, R9, R22, R33 ;  /* 0x00000016091e7223 */ /* 0x000fe20000000021 */
[----:B------:R-:W-:Y:S01]  /*0eb0*/  FMUL R15, R14, R15 ;  /* 0x0000000f0e0f7220 */ /* 0x000fe20000400000 */
[----:B------:R-:W-:-:S02]  /*0ec0*/  IMAD.WIDE R12, R3, R24, c[0x0][0x178] ;  /* 0x00005e00030c7625 */ /* 0x000fc400078e0218 */
[----:B------:R0:W3:Y:S02]  /*0ed0*/  LDG.E.EL.U16 R34, [R34.64] ;  /* 0x0000000422227981 */ /* 0x0000e4000c2e1500 */
[----:B------:R-:W-:Y:S02]  /*0ee0*/  IMAD.U32 R33, R5, 0x10000, RZ ;  /* 0x0001000005217824 */ /* 0x000fe400078e00ff */
[----:B------:R-:W-:Y:S02]  /*0ef0*/  IMAD.WIDE R36, R16, R24, c[0x0][0x178] ;  /* 0x00005e0010247625 */ /* 0x000fe400078e0218 */
[----:B------:R-:W-:Y:S01]  /*0f00*/  FFMA R33, R10, R33, R15 ;  /* 0x000000210a217223 */ /* 0x000fe2000000000f */
[----:B0-----:R-:W-:Y:S01]  /*0f10*/  FMUL R35, R14, R17 ;  /* 0x000000110e237220 */ /* 0x001fe20000400000 */
[----:B------:R-:W-:Y:S01]  /*0f20*/  IMAD.WIDE R16, R21, R20, c[0x0][0x170] ;  /* 0x00005c0015107625 */ /* 0x000fe200078e0214 */
[----:B------:R-:W5:Y:S01]  /*0f30*/  LDG.E.128 R12, [R12.64] ;  /* 0x000000040c0c7981 */ /* 0x000f62000c1e1d00 */
[----:B------:R-:W-:-:S03]  /*0f40*/  FFMA R5, R11, R18, R23 ;  /* 0x000000120b057223 */ /* 0x000fc60000000017 */
[----:B------:R5:W3:Y:S04]  /*0f50*/  LDG.E.EL.U16 R36, [R36.64] ;  /* 0x0000000424247981 */ /* 0x000ae8000c2e1500 */
[----:B------:R-:W3:Y:S01]  /*0f60*/  LDG.E.EL.128 R16, [R16.64] ;  /* 0x0000000410107981 */ /* 0x000ee2000c2e1d00 */
[----:B------:R-:W-:-:S06]  /*0f70*/  IMAD.WIDE R20, R21, R20, c[0x0][0x168] ;  /* 0x00005a0015147625 */ /* 0x000fcc00078e0214 */
[----:B------:R-:W4:Y:S01]  /*0f80*/  LDG.E.EL.128 R20, [R20.64] ;  /* 0x0000000414147981 */ /* 0x000f22000c2e1d00 */
[----:B------:R-:W-:Y:S02]  /*0f90*/  F2FP.BF16.PACK_AB R5, R5, R33 ;  /* 0x000000210505723e */ /* 0x000fe400000010ff */
[----:B--2---:R-:W-:Y:S01]  /*0fa0*/  SHF.L.U32 R4, R4, 0x10, RZ ;  /* 0x0000001004047819 */ /* 0x004fe200000006ff */
[----:B-----5:R-:W-:-:S04]  /*0fb0*/  IMAD.U32 R37, R12, 0x10000, RZ ;  /* 0x000100000c257824 */ /* 0x020fc800078e00ff */
[----:B------:R-:W-:Y:S01]  /*0fc0*/  FFMA R32, R8, R37, R32 ;  /* 0x0000002508207223 */ /* 0x000fe20000000020 */
[C---:B---3--:R-:W-:Y:S01]  /*0fd0*/  FMUL R26, R17.reuse, R26 ;  /* 0x0000001a111a7220 */ /* 0x048fe20000400000 */
[----:B------:R-:W-:Y:S01]  /*0fe0*/  FMUL R8, R17, R27 ;  /* 0x0000001b11087220 */ /* 0x000fe20000400000 */
[----:B----4-:R-:W-:Y:S01]  /*0ff0*/  IMAD.U32 R17, R0, 0x10000, RZ ;  /* 0x0001000000117824 */ /* 0x010fe200078e00ff */
[C---:B------:R-:W-:Y:S01]  /*1000*/  FMUL R27, R19.reuse, R2 ;  /* 0x00000002131b7220 */ /* 0x040fe20000400000 */
[----:B------:R-:W-:Y:S02]  /*1010*/  FMUL R0, R19, R25 ;  /* 0x0000001913007220 */ /* 0x000fe40000400000 */
[----:B------:R-:W-:Y:S01]  /*1020*/  FADD R19, RZ, -R17 ;  /* 0x80000011ff137221 */ /* 0x000fe20000000000 */
[----:B------:R-:W-:-:S03]  /*1030*/  IMAD.U32 R17, R6, 0x10000, RZ ;  /* 0x0001000006117824 */ /* 0x000fc600078e00ff */
[----:B------:R-:W-:Y:S01]  /*1040*/  FMUL R19, R16, R19 ;  /* 0x0000001310137220 */ /* 0x000fe20000400000 */
[----:B------:R-:W-:-:S03]  /*1050*/  PRMT R2, R6, 0x7632, R2 ;  /* 0x0000763206027816 */ /* 0x000fc60000000002 */
[----:B------:R-:W-:Y:S01]  /*1060*/  FFMA R6, R20, R17, R19 ;  /* 0x0000001114067223 */ /* 0x000fe20000000013 */
[C---:B------:R-:W-:Y:S02]  /*1070*/  SHF.L.U32 R19, R7.reuse, 0x10, RZ ;  /* 0x0000001007137819 */ /* 0x040fe400000006ff */
[----:B------:R-:W-:Y:S01]  /*1080*/  PRMT R7, R7, 0x7632, R7 ;  /* 0x0000763207077816 */ /* 0x000fe20000000007 */
[----:B------:R-:W-:Y:S01]  /*1090*/  FADD R25, RZ, -R4 ;  /* 0x80000004ff197221 */ /* 0x000fe20000000000 */
[----:B------:R-:W-:Y:S02]  /*10a0*/  IMAD.U32 R2, R2, 0x10000, RZ ;  /* 0x0001000002027824 */ /* 0x000fe400078e00ff */
[----:B------:R-:W-:Y:S01]  /*10b0*/  SHF.L.U32 R4, R7, 0x10, RZ ;  /* 0x0000001007047819 */ /* 0x000fe200000006ff */
[----:B------:R-:W-:Y:S01]  /*10c0*/  FMUL R25, R18, R25 ;  /* 0x0000001912197220 */ /* 0x000fe20000400000 */
[----:B------:R-:W-:Y:S01]  /*10d0*/  IMAD.U32 R34, R34, 0x10000, RZ ;  /* 0x0001000022227824 */ /* 0x000fe200078e00ff */
[----:B------:R-:W-:-:S02]  /*10e0*/  FFMA R17, R21, R2, R26 ;  /* 0x0000000215117223 */ /* 0x000fc4000000001a */
[----:B------:R-:W-:Y:S01]  /*10f0*/  FFMA R7, R23, R4, R27 ;  /* 0x0000000417077223 */ /* 0x000fe2000000001b */
[C---:B------:R-:W-:Y:S01]  /*1100*/  SHF.L.U32 R4, R13.reuse, 0x10, RZ ;  /* 0x000000100d047819 */ /* 0x040fe200000006ff */
[----:B------:R-:W-:Y:S01]  /*1110*/  FFMA R2, R22, R19, R25 ;  /* 0x0000001316027223 */ /* 0x000fe20000000019 */
[----:B------:R-:W-:Y:S01]  /*1120*/  FADD R19, RZ, -R34 ;  /* 0x80000022ff137221 */ /* 0x000fe20000000000 */
[----:B------:R-:W-:Y:S01]  /*1130*/  IMAD.U32 R36, R36, 0x10000, RZ ;  /* 0x0001000024247824 */ /* 0x000fe200078e00ff */
[----:B------:R-:W-:Y:S01]  /*1140*/  PRMT R12, R12, 0x7632, R12 ;  /* 0x000076320c0c7816 */ /* 0x000fe2000000000c */
[----:B------:R-:W-:Y:S01]  /*1150*/  IMAD.U32 R25, R14, 0x10000, RZ ;  /* 0x000100000e197824 */ /* 0x000fe200078e00ff */
[----:B------:R-:W-:Y:S01]  /*1160*/  FFMA R35, R10, R4, R35 ;  /* 0x000000040a237223 */ /* 0x000fe20000000023 */
[----:B------:R-:W-:Y:S01]  /*1170*/  PRMT R13, R13, 0x7632, R13 ;  /* 0x000076320d0d7816 */ /* 0x000fe2000000000d */
[----:B------:R-:W-:Y:S01]  /*1180*/  FMUL R27, R16, R19 ;  /* 0x00000013101b7220 */ /* 0x000fe20000400000 */
[----:B------:R-:W-:Y:S01]  /*1190*/  PRMT R14, R14, 0x7632, R14 ;  /* 0x000076320e0e7816 */ /* 0x000fe2000000000e */
[----:B------:R-:W-:Y:S01]  /*11a0*/  FADD R19, RZ, -R36 ;  /* 0x80000024ff137221 */ /* 0x000fe20000000000 */
[----:B------:R-:W-:Y:S01]  /*11b0*/  PRMT R10, R15, 0x7632, R10 ;  /* 0x000076320f0a7816 */ /* 0x000fe2000000000a */
[----:B------:R-:W-:Y:S01]  /*11c0*/  IMAD.U32 R12, R12, 0x10000, RZ ;  /* 0x000100000c0c7824 */ /* 0x000fe200078e00ff */
[----:B------:R-:W-:Y:S01]  /*11d0*/  SHF.L.U32 R4, R13, 0x10, RZ ;  /* 0x000000100d047819 */ /* 0x000fe200000006ff */
[----:B------:R-:W-:Y:S01]  /*11e0*/  FMUL R19, R18, R19 ;  /* 0x0000001312137220 */ /* 0x000fe20000400000 */
[----:B------:R-:W-:Y:S01]  /*11f0*/  SHF.L.U32 R15, R15, 0x10, RZ ;  /* 0x000000100f0f7819 */ /* 0x000fe200000006ff */
[----:B------:R-:W-:Y:S01]  /*1200*/  IMAD.U32 R14, R14, 0x10000, RZ ;  /* 0x000100000e0e7824 */ /* 0x000fe200078e00ff */
[----:B------:R-:W-:Y:S01]  /*1210*/  SHF.L.U32 R13, R10, 0x10, RZ ;  /* 0x000000100a0d7819 */ /* 0x000fe200000006ff */
[----:B------:R-:W-:Y:S01]  /*1220*/  FFMA R9, R9, R12, R28 ;  /* 0x0000000c09097223 */ /* 0x000fe2000000001c */
[----:B------:R-:W-:Y:S01]  /*1230*/  FFMA R10, R11, R4, R29 ;  /* 0x000000040b0a7223 */ /* 0x000fe2000000001d */
[----:B------:R-:W-:Y:S01]  /*1240*/  FFMA R20, R20, R25, R27 ;  /* 0x0000001914147223 */ /* 0x000fe2000000001b */
[----:B------:R-:W-:Y:S01]  /*1250*/  FFMA R15, R22, R15, R19 ;  /* 0x0000000f160f7223 */ /* 0x000fe20000000013 */
[----:B------:R-:W-:Y:S01]  /*1260*/  FFMA R21, R21, R14, R8 ;  /* 0x0000000e15157223 */ /* 0x000fe20000000008 */
[----:B------:R-:W-:Y:S01]  /*1270*/  FFMA R0, R23, R13, R0 ;  /* 0x0000000d17007223 */ /* 0x000fe20000000000 */
[----:B------:R-:W-:Y:S01]  /*1280*/  F2FP.BF16.PACK_AB R32, R9, R32 ;  /* 0x000000200920723e */ /* 0x000fe200000010ff */
[----:B------:R-:W-:Y:S01]  /*1290*/  IMAD.WIDE R8, R3, R24, c[0x0][0x180] ;  /* 0x0000600003087625 */ /* 0x000fe200078e0218 */
[----:B------:R-:W-:-:S02]  /*12a0*/  F2FP.BF16.PACK_AB R4, R30, R31 ;  /* 0x0000001f1e04723e */ /* 0x000fc400000010ff */
[----:B------:R-:W-:Y:S01]  /*12b0*/  F2FP.BF16.PACK_AB R6, R17, R6 ;  /* 0x000000061106723e */ /* 0x000fe200000010ff */
[----:B------:R-:W-:Y:S01]  /*12c0*/  IMAD.WIDE R24, R3, R24, c[0x0][0x188] ;  /* 0x0000620003187625 */ /* 0x000fe200078e0218 */
[----:B------:R-:W-:Y:S02]  /*12d0*/  F2FP.BF16.PACK_AB R7, R7, R2 ;  /* 0x000000020707723e */ /* 0x000fe400000010ff */
[----:B------:R-:W-:Y:S02]  /*12e0*/  F2FP.BF16.PACK_AB R33, R10, R35 ;  /* 0x000000230a21723e */ /* 0x000fe400000010ff */
[----:B------:R-:W-:Y:S02]  /*12f0*/  F2FP.BF16.PACK_AB R34, R21, R20 ;  /* 0x000000141522723e */ /* 0x000fe400000010ff */
[----:B------:R-:W-:Y:S01]  /*1300*/  F2FP.BF16.PACK_AB R35, R0, R15 ;  /* 0x0000000f0023723e */ /* 0x000fe200000010ff */
[----:B------:R-:W-:Y:S04]  /*1310*/  STG.E.128 [R8.64], R4 ;  /* 0x0000000408007986 */ /* 0x000fe8000c101d04 */
[----:B------:R-:W-:Y:S01]  /*1320*/  STG.E.128 [R24.64], R32 ;  /* 0x0000002018007986 */ /* 0x000fe2000c101d04 */
[----:B------:R-:W-:Y:S05]  /*1330*/  EXIT ;  /* 0x000000000000794d */ /* 0x000fea0003800000 */
.L_x_0:
[----:B------:R-:W-:-:S00]  /*1340*/  BRA `(.L_x_0) ;  /* 0xfffffff000007947 */ /* 0x000fc0000383ffff */
[----:B------:R-:W-:-:S00]  /*1350*/  NOP ;  /* 0x0000000000007918 */ /* 0x000fc00000000000 */
        /* <DEDUP_REMOVED lines=10> */
.L_x_1:
